//
// Generated by NVIDIA NVVM Compiler
//
// Compiler Build ID: CL-36424714
// Cuda compilation tools, release 13.0, V13.0.88
// Based on NVVM 20.0.0
//

.version 9.0
.target sm_100
.address_size 64

	// .globl	_Z6matMulPfS_S_iii

.visible .entry _Z6matMulPfS_S_iii(
	.param .u64 .ptr .align 1 _Z6matMulPfS_S_iii_param_0,
	.param .u64 .ptr .align 1 _Z6matMulPfS_S_iii_param_1,
	.param .u64 .ptr .align 1 _Z6matMulPfS_S_iii_param_2,
	.param .u32 _Z6matMulPfS_S_iii_param_3,
	.param .u32 _Z6matMulPfS_S_iii_param_4,
	.param .u32 _Z6matMulPfS_S_iii_param_5
)
{
	.reg .pred 	%p<11>;
	.reg .b32 	%r<42>;
	.reg .b32 	%f<83>;
	.reg .b64 	%rd<53>;

	ld.param.u64 	%rd7, [_Z6matMulPfS_S_iii_param_0];
	ld.param.u64 	%rd8, [_Z6matMulPfS_S_iii_param_1];
	ld.param.u64 	%rd6, [_Z6matMulPfS_S_iii_param_2];
	ld.param.u32 	%r18, [_Z6matMulPfS_S_iii_param_3];
	ld.param.u32 	%r19, [_Z6matMulPfS_S_iii_param_4];
	ld.param.u32 	%r20, [_Z6matMulPfS_S_iii_param_5];
	cvta.to.global.u64 	%rd1, %rd8;
	cvta.to.global.u64 	%rd2, %rd7;
	mov.u32 	%r21, %ntid.y;
	mov.u32 	%r22, %ctaid.y;
	mov.u32 	%r23, %tid.y;
	mad.lo.s32 	%r1, %r21, %r22, %r23;
	mov.u32 	%r24, %ntid.x;
	mov.u32 	%r25, %ctaid.x;
	mov.u32 	%r26, %tid.x;
	mad.lo.s32 	%r2, %r24, %r25, %r26;
	max.s32 	%r27, %r1, %r2;
	setp.ge.s32 	%p1, %r27, %r20;
	@%p1 bra 	$L__BB0_14;
	setp.lt.s32 	%p2, %r18, 1;
	mov.f32 	%f82, 0f00000000;
	@%p2 bra 	$L__BB0_13;
	mul.lo.s32 	%r3, %r18, %r1;
	and.b32  	%r4, %r18, 7;
	setp.lt.u32 	%p3, %r18, 8;
	mov.f32 	%f82, 0f00000000;
	mov.b32 	%r40, 0;
	@%p3 bra 	$L__BB0_5;
	and.b32  	%r40, %r18, 2147483640;
	neg.s32 	%r38, %r40;
	shl.b32 	%r7, %r19, 3;
	mul.wide.u32 	%rd9, %r3, 4;
	add.s64 	%rd10, %rd9, %rd2;
	add.s64 	%rd52, %rd10, 16;
	mov.f32 	%f82, 0f00000000;
	mul.wide.s32 	%rd13, %r19, 4;
	mov.u32 	%r37, %r2;
$L__BB0_4:
	.pragma "nounroll";
	ld.global.f32 	%f17, [%rd52+-16];
	mul.wide.s32 	%rd11, %r37, 4;
	add.s64 	%rd12, %rd1, %rd11;
	ld.global.f32 	%f18, [%rd12];
	add.f32 	%f19, %f17, %f18;
	add.f32 	%f20, %f82, %f19;
	ld.global.f32 	%f21, [%rd52+-12];
	add.s64 	%rd14, %rd12, %rd13;
	ld.global.f32 	%f22, [%rd14];
	add.f32 	%f23, %f21, %f22;
	add.f32 	%f24, %f20, %f23;
	ld.global.f32 	%f25, [%rd52+-8];
	add.s64 	%rd15, %rd14, %rd13;
	ld.global.f32 	%f26, [%rd15];
	add.f32 	%f27, %f25, %f26;
	add.f32 	%f28, %f24, %f27;
	ld.global.f32 	%f29, [%rd52+-4];
	add.s64 	%rd16, %rd15, %rd13;
	ld.global.f32 	%f30, [%rd16];
	add.f32 	%f31, %f29, %f30;
	add.f32 	%f32, %f28, %f31;
	ld.global.f32 	%f33, [%rd52];
	add.s64 	%rd17, %rd16, %rd13;
	ld.global.f32 	%f34, [%rd17];
	add.f32 	%f35, %f33, %f34;
	add.f32 	%f36, %f32, %f35;
	ld.global.f32 	%f37, [%rd52+4];
	add.s64 	%rd18, %rd17, %rd13;
	ld.global.f32 	%f38, [%rd18];
	add.f32 	%f39, %f37, %f38;
	add.f32 	%f40, %f36, %f39;
	ld.global.f32 	%f41, [%rd52+8];
	add.s64 	%rd19, %rd18, %rd13;
	ld.global.f32 	%f42, [%rd19];
	add.f32 	%f43, %f41, %f42;
	add.f32 	%f44, %f40, %f43;
	ld.global.f32 	%f45, [%rd52+12];
	add.s64 	%rd20, %rd19, %rd13;
	ld.global.f32 	%f46, [%rd20];
	add.f32 	%f47, %f45, %f46;
	add.f32 	%f82, %f44, %f47;
	add.s32 	%r38, %r38, 8;
	add.s32 	%r37, %r37, %r7;
	add.s64 	%rd52, %rd52, 32;
	setp.ne.s32 	%p4, %r38, 0;
	@%p4 bra 	$L__BB0_4;
$L__BB0_5:
	setp.eq.s32 	%p5, %r4, 0;
	@%p5 bra 	$L__BB0_13;
	and.b32  	%r13, %r18, 3;
	setp.lt.u32 	%p6, %r4, 4;
	@%p6 bra 	$L__BB0_8;
	add.s32 	%r29, %r40, %r3;
	mul.wide.u32 	%rd21, %r29, 4;
	add.s64 	%rd22, %rd2, %rd21;
	ld.global.f32 	%f49, [%rd22];
	mad.lo.s32 	%r30, %r40, %r19, %r2;
	mul.wide.s32 	%rd23, %r30, 4;
	add.s64 	%rd24, %rd1, %rd23;
	ld.global.f32 	%f50, [%rd24];
	add.f32 	%f51, %f49, %f50;
	add.f32 	%f52, %f82, %f51;
	cvt.u64.u32 	%rd25, %r3;
	cvt.u64.u32 	%rd26, %r40;
	add.s64 	%rd27, %rd26, %rd25;
	shl.b64 	%rd28, %rd27, 2;
	add.s64 	%rd29, %rd2, %rd28;
	ld.global.f32 	%f53, [%rd29+4];
	mul.wide.s32 	%rd30, %r19, 4;
	add.s64 	%rd31, %rd24, %rd30;
	ld.global.f32 	%f54, [%rd31];
	add.f32 	%f55, %f53, %f54;
	add.f32 	%f56, %f52, %f55;
	ld.global.f32 	%f57, [%rd29+8];
	add.s64 	%rd32, %rd31, %rd30;
	ld.global.f32 	%f58, [%rd32];
	add.f32 	%f59, %f57, %f58;
	add.f32 	%f60, %f56, %f59;
	ld.global.f32 	%f61, [%rd29+12];
	add.s64 	%rd33, %rd32, %rd30;
	ld.global.f32 	%f62, [%rd33];
	add.f32 	%f63, %f61, %f62;
	add.f32 	%f82, %f60, %f63;
	add.s32 	%r40, %r40, 4;
$L__BB0_8:
	setp.eq.s32 	%p7, %r13, 0;
	@%p7 bra 	$L__BB0_13;
	setp.eq.s32 	%p8, %r13, 1;
	@%p8 bra 	$L__BB0_11;
	add.s32 	%r31, %r40, %r3;
	mul.wide.u32 	%rd34, %r31, 4;
	add.s64 	%rd35, %rd2, %rd34;
	ld.global.f32 	%f65, [%rd35];
	mad.lo.s32 	%r32, %r40, %r19, %r2;
	mul.wide.s32 	%rd36, %r32, 4;
	add.s64 	%rd37, %rd1, %rd36;
	ld.global.f32 	%f66, [%rd37];
	add.f32 	%f67, %f65, %f66;
	add.f32 	%f68, %f82, %f67;
	cvt.u64.u32 	%rd38, %r3;
	cvt.u64.u32 	%rd39, %r40;
	add.s64 	%rd40, %rd39, %rd38;
	shl.b64 	%rd41, %rd40, 2;
	add.s64 	%rd42, %rd2, %rd41;
	ld.global.f32 	%f69, [%rd42+4];
	mul.wide.s32 	%rd43, %r19, 4;
	add.s64 	%rd44, %rd37, %rd43;
	ld.global.f32 	%f70, [%rd44];
	add.f32 	%f71, %f69, %f70;
	add.f32 	%f82, %f68, %f71;
	add.s32 	%r40, %r40, 2;
$L__BB0_11:
	and.b32  	%r33, %r18, 1;
	setp.eq.b32 	%p9, %r33, 1;
	not.pred 	%p10, %p9;
	@%p10 bra 	$L__BB0_13;
	add.s32 	%r34, %r40, %r3;
	mul.wide.u32 	%rd45, %r34, 4;
	add.s64 	%rd46, %rd2, %rd45;
	ld.global.f32 	%f72, [%rd46];
	mad.lo.s32 	%r35, %r40, %r19, %r2;
	mul.wide.s32 	%rd47, %r35, 4;
	add.s64 	%rd48, %rd1, %rd47;
	ld.global.f32 	%f73, [%rd48];
	add.f32 	%f74, %f72, %f73;
	add.f32 	%f82, %f82, %f74;
$L__BB0_13:
	mad.lo.s32 	%r36, %r20, %r1, %r2;
	cvta.to.global.u64 	%rd49, %rd6;
	mul.wide.s32 	%rd50, %r36, 4;
	add.s64 	%rd51, %rd49, %rd50;
	st.global.f32 	[%rd51], %f82;
$L__BB0_14:
	ret;

}


// ===== COMPILED SASS (sm_100) =====

	.target	sm_100

	.elftype	@"ET_EXEC"


//--------------------- .note.nv.tkinfo           --------------------------
	.section	.note.nv.tkinfo,"",@"SHT_NOTE"
	.sectionflags	@"SHF_NOTE_NV_TKINFO"
	.tkinfo
        /*0018*/ 	.word	0x00000002
        /*0030*/ 	.string	""
        /*0030*/ 	.string	"ptxas"
        /*0030*/ 	.string	"Cuda compilation tools, release 13.0, V13.0.88"
        /*0030*/ 	.string	"Build cuda_13.0.r13.0/compiler.36424714_0"
        /*0030*/ 	.string	"-arch sm_100 -m 64 "



//--------------------- .note.nv.cuinfo           --------------------------
	.section	.note.nv.cuinfo,"",@"SHT_NOTE"
	.sectionflags	@"SHF_NOTE_NV_CUINFO"
        /*0018*/ 	.short	0x0002
        /*001a*/ 	.short	0x0064
        /*001c*/ 	.short	0x0082
	.zero		2


//--------------------- .nv.info                  --------------------------
	.section	.nv.info,"",@"SHT_CUDA_INFO"
	.align	4


	//----- nvinfo : EIATTR_REGCOUNT
	.align		4
        /*0000*/ 	.byte	0x04, 0x2f
        /*0002*/ 	.short	(.L_1 - .L_0)
	.align		4
.L_0:
        /*0004*/ 	.word	index@(_Z6matMulPfS_S_iii)
        /*0008*/ 	.word	0x00000020


	//----- nvinfo : EIATTR_FRAME_SIZE
	.align		4
.L_1:
        /*000c*/ 	.byte	0x04, 0x11
        /*000e*/ 	.short	(.L_3 - .L_2)
	.align		4
.L_2:
        /*0010*/ 	.word	index@(_Z6matMulPfS_S_iii)
        /*0014*/ 	.word	0x00000000


	//----- nvinfo : EIATTR_MIN_STACK_SIZE
	.align		4
.L_3:
        /*0018*/ 	.byte	0x04, 0x12
        /*001a*/ 	.short	(.L_5 - .L_4)
	.align		4
.L_4:
        /*001c*/ 	.word	index@(_Z6matMulPfS_S_iii)
        /*0020*/ 	.word	0x00000000
.L_5:


//--------------------- .nv.compat                --------------------------
	.section	.nv.compat,"",@"SHT_CUDA_COMPAT_INFO"
	.align	4
        /*0000*/ 	.byte	0x02, 0x09, 0x00, 0x00, 0x02, 0x02, 0x01, 0x00, 0x02, 0x05, 0x05, 0x00, 0x03, 0x07, 0x01, 0x01
        /*0010*/ 	.byte	0x02, 0x03, 0x00, 0x00, 0x02, 0x06, 0x01, 0x00, 0x04, 0x0b, 0x08, 0x00, 0x09, 0x00, 0x00, 0x00
        /*0020*/ 	.byte	0x00, 0x00, 0x00, 0x00


//--------------------- .nv.info._Z6matMulPfS_S_iii --------------------------
	.section	.nv.info._Z6matMulPfS_S_iii,"",@"SHT_CUDA_INFO"
	.sectionflags	@""
	.align	4


	//----- nvinfo : EIATTR_CUDA_API_VERSION
	.align		4
        /*0000*/ 	.byte	0x04, 0x37
        /*0002*/ 	.short	(.L_7 - .L_6)
.L_6:
        /*0004*/ 	.word	0x00000082


	//----- nvinfo : EIATTR_KPARAM_INFO
	.align		4
.L_7:
        /*0008*/ 	.byte	0x04, 0x17
        /*000a*/ 	.short	(.L_9 - .L_8)
.L_8:
        /*000c*/ 	.word	0x00000000
        /*0010*/ 	.short	0x0005
        /*0012*/ 	.short	0x0020
        /*0014*/ 	.byte	0x00, 0xf0, 0x11, 0x00


	//----- nvinfo : EIATTR_KPARAM_INFO
	.align		4
.L_9:
        /*0018*/ 	.byte	0x04, 0x17
        /*001a*/ 	.short	(.L_11 - .L_10)
.L_10:
        /*001c*/ 	.word	0x00000000
        /*0020*/ 	.short	0x0004
        /*0022*/ 	.short	0x001c
        /*0024*/ 	.byte	0x00, 0xf0, 0x11, 0x00


	//----- nvinfo : EIATTR_KPARAM_INFO
	.align		4
.L_11:
        /*0028*/ 	.byte	0x04, 0x17
        /*002a*/ 	.short	(.L_13 - .L_12)
.L_12:
        /*002c*/ 	.word	0x00000000
        /*0030*/ 	.short	0x0003
        /*0032*/ 	.short	0x0018
        /*0034*/ 	.byte	0x00, 0xf0, 0x11, 0x00


	//----- nvinfo : EIATTR_KPARAM_INFO
	.align		4
.L_13:
        /*0038*/ 	.byte	0x04, 0x17
        /*003a*/ 	.short	(.L_15 - .L_14)
.L_14:
        /*003c*/ 	.word	0x00000000
        /*0040*/ 	.short	0x0002
        /*0042*/ 	.short	0x0010
        /*0044*/ 	.byte	0x00, 0xf5, 0x21, 0x00


	//----- nvinfo : EIATTR_KPARAM_INFO
	.align		4
.L_15:
        /*0048*/ 	.byte	0x04, 0x17
        /*004a*/ 	.short	(.L_17 - .L_16)
.L_16:
        /*004c*/ 	.word	0x00000000
        /*0050*/ 	.short	0x0001
        /*0052*/ 	.short	0x0008
        /*0054*/ 	.byte	0x00, 0xf5, 0x21, 0x00


	//----- nvinfo : EIATTR_KPARAM_INFO
	.align		4
.L_17:
        /*0058*/ 	.byte	0x04, 0x17
        /*005a*/ 	.short	(.L_19 - .L_18)
.L_18:
        /*005c*/ 	.word	0x00000000
        /*0060*/ 	.short	0x0000
        /*0062*/ 	.short	0x0000
        /*0064*/ 	.byte	0x00, 0xf5, 0x21, 0x00


	//----- nvinfo : EIATTR_SPARSE_MMA_MASK
	.align		4
.L_19:
        /*0068*/ 	.byte	0x03, 0x50
        /*006a*/ 	.short	0x0000


	//----- nvinfo : EIATTR_MAXREG_COUNT
	.align		4
        /*006c*/ 	.byte	0x03, 0x1b
        /*006e*/ 	.short	0x00ff


	//----- nvinfo : EIATTR_MERCURY_ISA_VERSION
	.align		4
        /*0070*/ 	.byte	0x03, 0x5f
        /*0072*/ 	.short	0x0101


	//----- nvinfo : EIATTR_VRC_CTA_INIT_COUNT
	.align		4
        /*0074*/ 	.byte	0x02, 0x4a
	.zero		1
	.zero		1


	//----- nvinfo : EIATTR_EXIT_INSTR_OFFSETS
	.align		4
        /*0078*/ 	.byte	0x04, 0x1c
        /*007a*/ 	.short	(.L_21 - .L_20)


	//   ....[0]....
.L_20:
        /*007c*/ 	.word	0x000000c0


	//   ....[1]....
        /*0080*/ 	.word	0x00000a10


	//----- nvinfo : EIATTR_CBANK_PARAM_SIZE
	.align		4
.L_21:
        /*0084*/ 	.byte	0x03, 0x19
        /*0086*/ 	.short	0x0024


	//----- nvinfo : EIATTR_PARAM_CBANK
	.align		4
        /*0088*/ 	.byte	0x04, 0x0a
        /*008a*/ 	.short	(.L_23 - .L_22)
	.align		4
.L_22:
        /*008c*/ 	.word	index@(.nv.constant0._Z6matMulPfS_S_iii)
        /*0090*/ 	.short	0x0380
        /*0092*/ 	.short	0x0024


	//----- nvinfo : EIATTR_SW_WAR
	.align		4
.L_23:
        /*0094*/ 	.byte	0x04, 0x36
        /*0096*/ 	.short	(.L_25 - .L_24)
.L_24:
        /*0098*/ 	.word	0x00000008
.L_25:


//--------------------- .nv.callgraph             --------------------------
	.section	.nv.callgraph,"",@"SHT_CUDA_CALLGRAPH"
	.align	4
	.sectionentsize	8
	.align		4
        /*0000*/ 	.word	0x00000000
	.align		4
        /*0004*/ 	.word	0xffffffff
	.align		4
        /*0008*/ 	.word	0x00000000
	.align		4
        /*000c*/ 	.word	0xfffffffe
	.align		4
        /*0010*/ 	.word	0x00000000
	.align		4
        /*0014*/ 	.word	0xfffffffd
	.align		4
        /*0018*/ 	.word	0x00000000
	.align		4
        /*001c*/ 	.word	0xfffffffc


//--------------------- .text._Z6matMulPfS_S_iii  --------------------------
	.section	.text._Z6matMulPfS_S_iii,"ax",@progbits
	.align	128
        .global         _Z6matMulPfS_S_iii
        .type           _Z6matMulPfS_S_iii,@function
        .size           _Z6matMulPfS_S_iii,(.L_x_6 - _Z6matMulPfS_S_iii)
        .other          _Z6matMulPfS_S_iii,@"STO_CUDA_ENTRY STV_DEFAULT"
_Z6matMulPfS_S_iii:
.text._Z6matMulPfS_S_iii:
[----:B------:R-:W-:Y:S01]  /*0000*/  LDC R1, c[0x0][0x37c] ;  /* 0x0000df00ff017b82 */ /* 0x000fe20000000800 */
[----:B------:R-:W0:Y:S01]  /*0010*/  S2R R0, SR_CTAID.Y ;  /* 0x0000000000007919 */ /* 0x000e220000002600 */
[----:B------:R-:W0:Y:S01]  /*0020*/  LDCU UR4, c[0x0][0x364] ;  /* 0x00006c80ff0477ac */ /* 0x000e220008000800 */
[----:B------:R-:W0:Y:S01]  /*0030*/  S2R R3, SR_TID.Y ;  /* 0x0000000000037919 */ /* 0x000e220000002200 */
[----:B------:R-:W1:Y:S01]  /*0040*/  LDCU UR5, c[0x0][0x360] ;  /* 0x00006c00ff0577ac */ /* 0x000e620008000800 */
[----:B------:R-:W1:Y:S01]  /*0050*/  S2R R15, SR_CTAID.X ;  /* 0x00000000000f7919 */ /* 0x000e620000002500 */
[----:B------:R-:W2:Y:S01]  /*0060*/  LDCU UR10, c[0x0][0x3a0] ;  /* 0x00007400ff0a77ac */ /* 0x000ea20008000800 */
[----:B------:R-:W1:Y:S01]  /*0070*/  S2R R2, SR_TID.X ;  /* 0x0000000000027919 */ /* 0x000e620000002100 */
[----:B0-----:R-:W-:Y:S02]  /*0080*/  IMAD R0, R0, UR4, R3 ;  /* 0x0000000400007c24 */ /* 0x001fe4000f8e0203 */
[----:B-1----:R-:W-:-:S05]  /*0090*/  IMAD R15, R15, UR5, R2 ;  /* 0x000000050f0f7c24 */ /* 0x002fca000f8e0202 */
[----:B------:R-:W-:-:S04]  /*00a0*/  VIMNMX R2, PT, PT, R0, R15, !PT ;  /* 0x0000000f00027248 */ /* 0x000fc80007fe0100 */
[----:B--2---:R-:W-:-:S13]  /*00b0*/  ISETP.GE.AND P0, PT, R2, UR10, PT ;  /* 0x0000000a02007c0c */ /* 0x004fda000bf06270 */
[----:B------:R-:W-:Y:S05]  /*00c0*/  @P0 EXIT ;  /* 0x000000000000094d */ /* 0x000fea0003800000 */
[----:B------:R-:W0:Y:S01]  /*00d0*/  LDCU UR5, c[0x0][0x398] ;  /* 0x00007300ff0577ac */ /* 0x000e220008000800 */
[----:B------:R-:W-:Y:S01]  /*00e0*/  HFMA2 R22, -RZ, RZ, 0, 0 ;  /* 0x00000000ff167431 */ /* 0x000fe200000001ff */
[----:B------:R-:W1:Y:S01]  /*00f0*/  LDCU.64 UR8, c[0x0][0x358] ;  /* 0x00006b00ff0877ac */ /* 0x000e620008000a00 */
[----:B0-----:R-:W-:-:S09]  /*0100*/  UISETP.GE.AND UP0, UPT, UR5, 0x1, UPT ;  /* 0x000000010500788c */ /* 0x001fd2000bf06270 */
[----:B-1----:R-:W-:Y:S05]  /*0110*/  BRA.U !UP0, `(.L_x_0) ;  /* 0x00000009082c7547 */ /* 0x002fea000b800000 */
[----:B------:R-:W-:Y:S02]  /*0120*/  UISETP.GE.U32.AND UP1, UPT, UR5, 0x8, UPT ;  /* 0x000000080500788c */ /* 0x000fe4000bf26070 */
[----:B------:R-:W-:Y:S01]  /*0130*/  IMAD R14, R0, UR5, RZ ;  /* 0x00000005000e7c24 */ /* 0x000fe2000f8e02ff */
[----:B------:R-:W-:Y:S01]  /*0140*/  ULOP3.LUT UR6, UR5, 0x7, URZ, 0xc0, !UPT ;  /* 0x0000000705067892 */ /* 0x000fe2000f8ec0ff */
[----:B------:R-:W-:Y:S01]  /*0150*/  MOV R22, RZ ;  /* 0x000000ff00167202 */ /* 0x000fe20000000f00 */
[----:B------:R-:W-:Y:S02]  /*0160*/  UMOV UR4, URZ ;  /* 0x000000ff00047c82 */ /* 0x000fe40008000000 */
[----:B------:R-:W-:Y:S02]  /*0170*/  UISETP.NE.AND UP0, UPT, UR6, URZ, UPT ;  /* 0x000000ff0600728c */ /* 0x000fe4000bf05270 */
[----:B------:R-:W-:Y:S09]  /*0180*/  BRA.U !UP1, `(.L_x_1) ;  /* 0x0000000109e07547 */ /* 0x000ff2000b800000 */
[----:B------:R-:W0:Y:S01]  /*0190*/  LDC.64 R2, c[0x0][0x380] ;  /* 0x0000e000ff027b82 */ /* 0x000e220000000a00 */
[----:B------:R-:W-:Y:S01]  /*01a0*/  ULOP3.LUT UR4, UR5, 0x7ffffff8, URZ, 0xc0, !UPT ;  /* 0x7ffffff805047892 */ /* 0x000fe2000f8ec0ff */
[----:B------:R-:W-:Y:S02]  /*01b0*/  MOV R22, RZ ;  /* 0x000000ff00167202 */ /* 0x000fe40000000f00 */
[----:B------:R-:W-:Y:S01]  /*01c0*/  MOV R17, R15 ;  /* 0x0000000f00117202 */ /* 0x000fe20000000f00 */
[----:B------:R-:W-:Y:S01]  /*01d0*/  UIADD3 UR7, UPT, UPT, -UR4, URZ, URZ ;  /* 0x000000ff04077290 */ /* 0x000fe2000fffe1ff */
[----:B0-----:R-:W-:-:S03]  /*01e0*/  IMAD.WIDE.U32 R2, R14, 0x4, R2 ;  /* 0x000000040e027825 */ /* 0x001fc600078e0002 */
[----:B------:R-:W-:-:S04]  /*01f0*/  IADD3 R2, P0, PT, R2, 0x10, RZ ;  /* 0x0000001002027810 */ /* 0x000fc80007f1e0ff */
[----:B------:R-:W-:-:S09]  /*0200*/  IADD3.X R3, PT, PT, RZ, R3, RZ, P0, !PT ;  /* 0x00000003ff037210 */ /* 0x000fd200007fe4ff */
.L_x_2:
[----:B------:R-:W0:Y:S01]  /*0210*/  LDC.64 R10, c[0x0][0x388] ;  /* 0x0000e200ff0a7b82 */ /* 0x000e220000000a00 */
[----:B------:R-:W2:Y:S04]  /*0220*/  LDG.E R16, desc[UR8][R2.64+-0x10] ;  /* 0xfffff00802107981 */ /* 0x000ea8000c1e1900 */
[----:B------:R-:W3:Y:S03]  /*0230*/  LDG.E R25, desc[UR8][R2.64+-0xc] ;  /* 0xfffff40802197981 */ /* 0x000ee6000c1e1900 */
[----:B------:R-:W1:Y:S01]  /*0240*/  LDC R21, c[0x0][0x39c] ;  /* 0x0000e700ff157b82 */ /* 0x000e620000000800 */
[----:B------:R-:W4:Y:S04]  /*0250*/  LDG.E R23, desc[UR8][R2.64+-0x8] ;  /* 0xfffff80802177981 */ /* 0x000f28000c1e1900 */
[----:B------:R-:W5:Y:S04]  /*0260*/  LDG.E R27, desc[UR8][R2.64+-0x4] ;  /* 0xfffffc08021b7981 */ /* 0x000f68000c1e1900 */
[----:B------:R-:W5:Y:S04]  /*0270*/  LDG.E R29, desc[UR8][R2.64] ;  /* 0x00000008021d7981 */ /* 0x000f68000c1e1900 */
[----:B------:R-:W5:Y:S01]  /*0280*/  LDG.E R28, desc[UR8][R2.64+0x8] ;  /* 0x00000808021c7981 */ /* 0x000f62000c1e1900 */
[----:B0-----:R-:W-:-:S05]  /*0290*/  IMAD.WIDE R10, R17, 0x4, R10 ;  /* 0x00000004110a7825 */ /* 0x001fca00078e020a */
[----:B------:R-:W2:Y:S01]  /*02a0*/  LDG.E R19, desc[UR8][R10.64] ;  /* 0x000000080a137981 */ /* 0x000ea2000c1e1900 */
[----:B-1----:R-:W-:-:S05]  /*02b0*/  IMAD.WIDE R12, R21, 0x4, R10 ;  /* 0x00000004150c7825 */ /* 0x002fca00078e020a */
[----:B------:R-:W3:Y:S01]  /*02c0*/  LDG.E R20, desc[UR8][R12.64] ;  /* 0x000000080c147981 */ /* 0x000ee2000c1e1900 */
[----:B------:R-:W-:-:S05]  /*02d0*/  IMAD.WIDE R8, R21, 0x4, R12 ;  /* 0x0000000415087825 */ /* 0x000fca00078e020c */
[----:B------:R0:W4:Y:S01]  /*02e0*/  LDG.E R18, desc[UR8][R8.64] ;  /* 0x0000000808127981 */ /* 0x000122000c1e1900 */
[----:B------:R-:W-:-:S04]  /*02f0*/  IMAD.WIDE R6, R21, 0x4, R8 ;  /* 0x0000000415067825 */ /* 0x000fc800078e0208 */
[C---:B------:R-:W-:Y:S02]  /*0300*/  IMAD.WIDE R4, R21.reuse, 0x4, R6 ;  /* 0x0000000415047825 */ /* 0x040fe400078e0206 */
[----:B------:R-:W5:Y:S02]  /*0310*/  LDG.E R6, desc[UR8][R6.64] ;  /* 0x0000000806067981 */ /* 0x000f64000c1e1900 */
[C---:B0-----:R-:W-:Y:S02]  /*0320*/  IMAD.WIDE R8, R21.reuse, 0x4, R4 ;  /* 0x0000000415087825 */ /* 0x041fe400078e0204 */
[----:B------:R-:W5:Y:S02]  /*0330*/  LDG.E R4, desc[UR8][R4.64] ;  /* 0x0000000804047981 */ /* 0x000f64000c1e1900 */
[C---:B------:R-:W-:Y:S02]  /*0340*/  IMAD.WIDE R10, R21.reuse, 0x4, R8 ;  /* 0x00000004150a7825 */ /* 0x040fe400078e0208 */
[----:B------:R-:W5:Y:S04]  /*0350*/  LDG.E R24, desc[UR8][R8.64] ;  /* 0x0000000808187981 */ /* 0x000f68000c1e1900 */
[----:B------:R-:W5:Y:S01]  /*0360*/  LDG.E R26, desc[UR8][R10.64] ;  /* 0x000000080a1a7981 */ /* 0x000f62000c1e1900 */
[----:B------:R-:W-:-:S03]  /*0370*/  IMAD.WIDE R12, R21, 0x4, R10 ;  /* 0x00000004150c7825 */ /* 0x000fc600078e020a */
[----:B------:R-:W5:Y:S04]  /*0380*/  LDG.E R5, desc[UR8][R2.64+0x4] ;  /* 0x0000040802057981 */ /* 0x000f68000c1e1900 */
[----:B------:R-:W5:Y:S04]  /*0390*/  LDG.E R12, desc[UR8][R12.64] ;  /* 0x000000080c0c7981 */ /* 0x000f68000c1e1900 */
[----:B------:R0:W5:Y:S01]  /*03a0*/  LDG.E R7, desc[UR8][R2.64+0xc] ;  /* 0x00000c0802077981 */ /* 0x000162000c1e1900 */
[----:B------:R-:W-:-:S04]  /*03b0*/  UIADD3 UR7, UPT, UPT, UR7, 0x8, URZ ;  /* 0x0000000807077890 */ /* 0x000fc8000fffe0ff */
[----:B------:R-:W-:Y:S01]  /*03c0*/  UISETP.NE.AND UP1, UPT, UR7, URZ, UPT ;  /* 0x000000ff0700728c */ /* 0x000fe2000bf25270 */
[----:B------:R-:W-:Y:S02]  /*03d0*/  LEA R17, R21, R17, 0x3 ;  /* 0x0000001115117211 */ /* 0x000fe400078e18ff */
[----:B0-----:R-:W-:-:S04]  /*03e0*/  IADD3 R2, P0, PT, R2, 0x20, RZ ;  /* 0x0000002002027810 */ /* 0x001fc80007f1e0ff */
[----:B------:R-:W-:Y:S01]  /*03f0*/  IADD3.X R3, PT, PT, RZ, R3, RZ, P0, !PT ;  /* 0x00000003ff037210 */ /* 0x000fe200007fe4ff */
[----:B--2---:R-:W-:-:S04]  /*0400*/  FADD R19, R16, R19 ;  /* 0x0000001310137221 */ /* 0x004fc80000000000 */
[----:B------:R-:W-:Y:S01]  /*0410*/  FADD R19, R19, R22 ;  /* 0x0000001613137221 */ /* 0x000fe20000000000 */
[----:B---3--:R-:W-:-:S04]  /*0420*/  FADD R20, R25, R20 ;  /* 0x0000001419147221 */ /* 0x008fc80000000000 */
[----:B------:R-:W-:Y:S01]  /*0430*/  FADD R19, R19, R20 ;  /* 0x0000001413137221 */ /* 0x000fe20000000000 */
[----:B----4-:R-:W-:-:S04]  /*0440*/  FADD R18, R23, R18 ;  /* 0x0000001217127221 */ /* 0x010fc80000000000 */
[----:B------:R-:W-:Y:S01]  /*0450*/  FADD R18, R19, R18 ;  /* 0x0000001213127221 */ /* 0x000fe20000000000 */
[----:B-----5:R-:W-:-:S04]  /*0460*/  FADD R27, R27, R6 ;  /* 0x000000061b1b7221 */ /* 0x020fc80000000000 */
[----:B------:R-:W-:Y:S01]  /*0470*/  FADD R18, R18, R27 ;  /* 0x0000001b12127221 */ /* 0x000fe20000000000 */
[----:B------:R-:W-:-:S04]  /*0480*/  FADD R29, R29, R4 ;  /* 0x000000041d1d7221 */ /* 0x000fc80000000000 */
[----:B------:R-:W-:Y:S01]  /*0490*/  FADD R18, R18, R29 ;  /* 0x0000001d12127221 */ /* 0x000fe20000000000 */
[----:B------:R-:W-:Y:S01]  /*04a0*/  FADD R26, R28, R26 ;  /* 0x0000001a1c1a7221 */ /* 0x000fe20000000000 */
[----:B------:R-:W-:-:S04]  /*04b0*/  FADD R5, R5, R24 ;  /* 0x0000001805057221 */ /* 0x000fc80000000000 */
[----:B------:R-:W-:-:S04]  /*04c0*/  FADD R5, R18, R5 ;  /* 0x0000000512057221 */ /* 0x000fc80000000000 */
[----:B------:R-:W-:Y:S01]  /*04d0*/  FADD R5, R5, R26 ;  /* 0x0000001a05057221 */ /* 0x000fe20000000000 */
[----:B------:R-:W-:-:S04]  /*04e0*/  FADD R12, R7, R12 ;  /* 0x0000000c070c7221 */ /* 0x000fc80000000000 */
[----:B------:R-:W-:Y:S01]  /*04f0*/  FADD R22, R5, R12 ;  /* 0x0000000c05167221 */ /* 0x000fe20000000000 */
[----:B------:R-:W-:Y:S06]  /*0500*/  BRA.U UP1, `(.L_x_2) ;  /* 0xfffffffd01407547 */ /* 0x000fec000b83ffff */
.L_x_1:
[----:B------:R-:W-:Y:S05]  /*0510*/  BRA.U !UP0, `(.L_x_0) ;  /* 0x00000005082c7547 */ /* 0x000fea000b800000 */
[----:B------:R-:W-:Y:S02]  /*0520*/  UISETP.GE.U32.AND UP0, UPT, UR6, 0x4, UPT ;  /* 0x000000040600788c */ /* 0x000fe4000bf06070 */
[----:B------:R-:W-:-:S04]  /*0530*/  ULOP3.LUT UR7, UR5, 0x3, URZ, 0xc0, !UPT ;  /* 0x0000000305077892 */ /* 0x000fc8000f8ec0ff */
[----:B------:R-:W-:-:S03]  /*0540*/  UISETP.NE.AND UP1, UPT, UR7, URZ, UPT ;  /* 0x000000ff0700728c */ /* 0x000fc6000bf25270 */
[----:B------:R-:W-:Y:S08]  /*0550*/  BRA.U !UP0, `(.L_x_3) ;  /* 0x0000000108807547 */ /* 0x000ff0000b800000 */
[----:B------:R-:W0:Y:S01]  /*0560*/  LDC R13, c[0x0][0x39c] ;  /* 0x0000e700ff0d7b82 */ /* 0x000e220000000800 */
[----:B------:R-:W1:Y:S01]  /*0570*/  LDCU.64 UR12, c[0x0][0x380] ;  /* 0x00007000ff0c77ac */ /* 0x000e620008000a00 */
[C---:B------:R-:W-:Y:S02]  /*0580*/  IADD3 R3, PT, PT, R14.reuse, UR4, RZ ;  /* 0x000000040e037c10 */ /* 0x040fe4000fffe0ff */
[----:B------:R-:W-:-:S04]  /*0590*/  IADD3 R8, P0, PT, R14, UR4, RZ ;  /* 0x000000040e087c10 */ /* 0x000fc8000ff1e0ff */
[----:B------:R-:W2:Y:S08]  /*05a0*/  LDC.64 R4, c[0x0][0x380] ;  /* 0x0000e000ff047b82 */ /* 0x000eb00000000a00 */
[----:B------:R-:W3:Y:S01]  /*05b0*/  LDC.64 R6, c[0x0][0x388] ;  /* 0x0000e200ff067b82 */ /* 0x000ee20000000a00 */
[----:B0-----:R-:W-:Y:S02]  /*05c0*/  IMAD R9, R13, UR4, R15 ;  /* 0x000000040d097c24 */ /* 0x001fe4000f8e020f */
[----:B--2---:R-:W-:Y:S01]  /*05d0*/  IMAD.WIDE.U32 R4, R3, 0x4, R4 ;  /* 0x0000000403047825 */ /* 0x004fe200078e0004 */
[----:B------:R-:W-:-:S02]  /*05e0*/  IADD3.X R3, PT, PT, RZ, RZ, RZ, P0, !PT ;  /* 0x000000ffff037210 */ /* 0x000fc400007fe4ff */
[----:B-1----:R-:W-:-:S03]  /*05f0*/  LEA R2, P0, R8, UR12, 0x2 ;  /* 0x0000000c08027c11 */ /* 0x002fc6000f8010ff */
[----:B------:R-:W2:Y:S01]  /*0600*/  LDG.E R4, desc[UR8][R4.64] ;  /* 0x0000000804047981 */ /* 0x000ea2000c1e1900 */
[----:B------:R-:W-:Y:S01]  /*0610*/  LEA.HI.X R3, R8, UR13, R3, 0x2, P0 ;  /* 0x0000000d08037c11 */ /* 0x000fe200080f1403 */
[----:B---3--:R-:W-:-:S04]  /*0620*/  IMAD.WIDE R6, R9, 0x4, R6 ;  /* 0x0000000409067825 */ /* 0x008fc800078e0206 */
[----:B------:R-:W3:Y:S01]  /*0630*/  LDG.E R16, desc[UR8][R2.64+0x4] ;  /* 0x0000040802107981 */ /* 0x000ee2000c1e1900 */
[----:B------:R-:W-:-:S03]  /*0640*/  IMAD.WIDE R8, R13, 0x4, R6 ;  /* 0x000000040d087825 */ /* 0x000fc600078e0206 */
[----:B------:R-:W2:Y:S01]  /*0650*/  LDG.E R7, desc[UR8][R6.64] ;  /* 0x0000000806077981 */ /* 0x000ea2000c1e1900 */
[----:B------:R-:W-:-:S03]  /*0660*/  IMAD.WIDE R10, R13, 0x4, R8 ;  /* 0x000000040d0a7825 */ /* 0x000fc600078e0208 */
[----:B------:R-:W3:Y:S04]  /*0670*/  LDG.E R17, desc[UR8][R8.64] ;  /* 0x0000000808117981 */ /* 0x000ee8000c1e1900 */
[----:B------:R-:W4:Y:S01]  /*0680*/  LDG.E R18, desc[UR8][R2.64+0x8] ;  /* 0x0000080802127981 */ /* 0x000f22000c1e1900 */
[----:B------:R-:W-:-:S03]  /*0690*/  IMAD.WIDE R12, R13, 0x4, R10 ;  /* 0x000000040d0c7825 */ /* 0x000fc600078e020a */
[----:B------:R-:W4:Y:S04]  /*06a0*/  LDG.E R19, desc[UR8][R10.64] ;  /* 0x000000080a137981 */ /* 0x000f28000c1e1900 */
[----:B------:R-:W5:Y:S04]  /*06b0*/  LDG.E R20, desc[UR8][R2.64+0xc] ;  /* 0x00000c0802147981 */ /* 0x000f68000c1e1900 */
[----:B------:R-:W5:Y:S01]  /*06c0*/  LDG.E R13, desc[UR8][R12.64] ;  /* 0x000000080c0d7981 */ /* 0x000f62000c1e1900 */
[----:B------:R-:W-:Y:S01]  /*06d0*/  UIADD3 UR4, UPT, UPT, UR4, 0x4, URZ ;  /* 0x0000000404047890 */ /* 0x000fe2000fffe0ff */
[----:B--2---:R-:W-:-:S04]  /*06e0*/  FADD R5, R4, R7 ;  /* 0x0000000704057221 */ /* 0x004fc80000000000 */
[----:B------:R-:W-:Y:S01]  /*06f0*/  FADD R5, R22, R5 ;  /* 0x0000000516057221 */ /* 0x000fe20000000000 */
[----:B---3--:R-:W-:-:S04]  /*0700*/  FADD R16, R16, R17 ;  /* 0x0000001110107221 */ /* 0x008fc80000000000 */
[----:B------:R-:W-:Y:S01]  /*0710*/  FADD R5, R5, R16 ;  /* 0x0000001005057221 */ /* 0x000fe20000000000 */
[----:B----4-:R-:W-:-:S04]  /*0720*/  FADD R18, R18, R19 ;  /* 0x0000001312127221 */ /* 0x010fc80000000000 */
[----:B------:R-:W-:Y:S01]  /*0730*/  FADD R5, R5, R18 ;  /* 0x0000001205057221 */ /* 0x000fe20000000000 */
[----:B-----5:R-:W-:-:S04]  /*0740*/  FADD R20, R20, R13 ;  /* 0x0000000d14147221 */ /* 0x020fc80000000000 */
[----:B------:R-:W-:-:S07]  /*0750*/  FADD R22, R5, R20 ;  /* 0x0000001405167221 */ /* 0x000fce0000000000 */
.L_x_3:
[----:B------:R-:W-:Y:S05]  /*0760*/  BRA.U !UP1, `(.L_x_0) ;  /* 0x0000000109987547 */ /* 0x000fea000b800000 */
[----:B------:R-:W-:Y:S02]  /*0770*/  UISETP.NE.AND UP0, UPT, UR7, 0x1, UPT ;  /* 0x000000010700788c */ /* 0x000fe4000bf05270 */
[----:B------:R-:W-:-:S04]  /*0780*/  ULOP3.LUT UR5, UR5, 0x1, URZ, 0xc0, !UPT ;  /* 0x0000000105057892 */ /* 0x000fc8000f8ec0ff */
[----:B------:R-:W-:-:S03]  /*0790*/  UISETP.NE.U32.AND UP1, UPT, UR5, 0x1, UPT ;  /* 0x000000010500788c */ /* 0x000fc6000bf25070 */
[----:B------:R-:W-:Y:S08]  /*07a0*/  BRA.U !UP0, `(.L_x_4) ;  /* 0x0000000108587547 */ /* 0x000ff0000b800000 */
[----:B------:R-:W0:Y:S01]  /*07b0*/  LDC R8, c[0x0][0x39c] ;  /* 0x0000e700ff087b82 */ /* 0x000e220000000800 */
[----:B------:R-:W1:Y:S01]  /*07c0*/  LDCU.64 UR6, c[0x0][0x380] ;  /* 0x00007000ff0677ac */ /* 0x000e620008000a00 */
[C---:B------:R-:W-:Y:S02]  /*07d0*/  IADD3 R5, PT, PT, R14.reuse, UR4, RZ ;  /* 0x000000040e057c10 */ /* 0x040fe4000fffe0ff */
[----:B------:R-:W-:-:S04]  /*07e0*/  IADD3 R10, P0, PT, R14, UR4, RZ ;  /* 0x000000040e0a7c10 */ /* 0x000fc8000ff1e0ff */
[----:B------:R-:W2:Y:S08]  /*07f0*/  LDC.64 R6, c[0x0][0x388] ;  /* 0x0000e200ff067b82 */ /* 0x000eb00000000a00 */
[----:B------:R-:W3:Y:S01]  /*0800*/  LDC.64 R2, c[0x0][0x380] ;  /* 0x0000e000ff027b82 */ /* 0x000ee20000000a00 */
[----:B0-----:R-:W-:-:S04]  /*0810*/  IMAD R9, R8, UR4, R15 ;  /* 0x0000000408097c24 */ /* 0x001fc8000f8e020f */
[----:B--2---:R-:W-:-:S05]  /*0820*/  IMAD.WIDE R6, R9, 0x4, R6 ;  /* 0x0000000409067825 */ /* 0x004fca00078e0206 */
[----:B------:R-:W2:Y:S01]  /*0830*/  LDG.E R11, desc[UR8][R6.64] ;  /* 0x00000008060b7981 */ /* 0x000ea2000c1e1900 */
[----:B---3--:R-:W-:Y:S01]  /*0840*/  IMAD.WIDE.U32 R4, R5, 0x4, R2 ;  /* 0x0000000405047825 */ /* 0x008fe200078e0002 */
[----:B------:R-:W-:Y:S02]  /*0850*/  IADD3.X R3, PT, PT, RZ, RZ, RZ, P0, !PT ;  /* 0x000000ffff037210 */ /* 0x000fe400007fe4ff */
[----:B-1----:R-:W-:Y:S01]  /*0860*/  LEA R2, P0, R10, UR6, 0x2 ;  /* 0x000000060a027c11 */ /* 0x002fe2000f8010ff */
[----:B------:R-:W-:Y:S02]  /*0870*/  IMAD.WIDE R8, R8, 0x4, R6 ;  /* 0x0000000408087825 */ /* 0x000fe400078e0206 */
[----:B------:R-:W2:Y:S01]  /*0880*/  LDG.E R4, desc[UR8][R4.64] ;  /* 0x0000000804047981 */ /* 0x000ea2000c1e1900 */
[----:B------:R-:W-:-:S03]  /*0890*/  LEA.HI.X R3, R10, UR7, R3, 0x2, P0 ;  /* 0x000000070a037c11 */ /* 0x000fc600080f1403 */
[----:B------:R-:W3:Y:S04]  /*08a0*/  LDG.E R9, desc[UR8][R8.64] ;  /* 0x0000000808097981 */ /* 0x000ee8000c1e1900 */
[----:B------:R-:W3:Y:S01]  /*08b0*/  LDG.E R2, desc[UR8][R2.64+0x4] ;  /* 0x0000040802027981 */ /* 0x000ee2000c1e1900 */
[----:B------:R-:W-:Y:S01]  /*08c0*/  UIADD3 UR4, UPT, UPT, UR4, 0x2, URZ ;  /* 0x0000000204047890 */ /* 0x000fe2000fffe0ff */
[----:B--2---:R-:W-:-:S04]  /*08d0*/  FADD R11, R4, R11 ;  /* 0x0000000b040b7221 */ /* 0x004fc80000000000 */
[----:B------:R-:W-:Y:S01]  /*08e0*/  FADD R11, R22, R11 ;  /* 0x0000000b160b7221 */ /* 0x000fe20000000000 */
[----:B---3--:R-:W-:-:S04]  /*08f0*/  FADD R22, R2, R9 ;  /* 0x0000000902167221 */ /* 0x008fc80000000000 */
[----:B------:R-:W-:-:S07]  /*0900*/  FADD R22, R11, R22 ;  /* 0x000000160b167221 */ /* 0x000fce0000000000 */
.L_x_4:
[----:B------:R-:W-:Y:S05]  /*0910*/  BRA.U UP1, `(.L_x_0) ;  /* 0x00000001012c7547 */ /* 0x000fea000b800000 */
[----:B------:R-:W0:Y:S01]  /*0920*/  LDC R6, c[0x0][0x39c] ;  /* 0x0000e700ff067b82 */ /* 0x000e220000000800 */
[----:B------:R-:W-:-:S07]  /*0930*/  IADD3 R7, PT, PT, R14, UR4, RZ ;  /* 0x000000040e077c10 */ /* 0x000fce000fffe0ff */
[----:B------:R-:W1:Y:S08]  /*0940*/  LDC.64 R2, c[0x0][0x380] ;  /* 0x0000e000ff027b82 */ /* 0x000e700000000a00 */
[----:B------:R-:W2:Y:S01]  /*0950*/  LDC.64 R4, c[0x0][0x388] ;  /* 0x0000e200ff047b82 */ /* 0x000ea20000000a00 */
[----:B0-----:R-:W-:Y:S02]  /*0960*/  IMAD R9, R6, UR4, R15 ;  /* 0x0000000406097c24 */ /* 0x001fe4000f8e020f */
[----:B-1----:R-:W-:-:S06]  /*0970*/  IMAD.WIDE.U32 R2, R7, 0x4, R2 ;  /* 0x0000000407027825 */ /* 0x002fcc00078e0002 */
[----:B------:R-:W3:Y:S01]  /*0980*/  LDG.E R2, desc[UR8][R2.64] ;  /* 0x0000000802027981 */ /* 0x000ee2000c1e1900 */
[----:B--2---:R-:W-:-:S06]  /*0990*/  IMAD.WIDE R4, R9, 0x4, R4 ;  /* 0x0000000409047825 */ /* 0x004fcc00078e0204 */
[----:B------:R-:W3:Y:S02]  /*09a0*/  LDG.E R5, desc[UR8][R4.64] ;  /* 0x0000000804057981 */ /* 0x000ee4000c1e1900 */
[----:B---3--:R-:W-:-:S04]  /*09b0*/  FADD R7, R2, R5 ;  /* 0x0000000502077221 */ /* 0x008fc80000000000 */
[----:B------:R-:W-:-:S07]  /*09c0*/  FADD R22, R22, R7 ;  /* 0x0000000716167221 */ /* 0x000fce0000000000 */
.L_x_0:
[----:B------:R-:W0:Y:S01]  /*09d0*/  LDC.64 R2, c[0x0][0x390] ;  /* 0x0000e400ff027b82 */ /* 0x000e220000000a00 */
[----:B------:R-:W-:-:S04]  /*09e0*/  IMAD R15, R0, UR10, R15 ;  /* 0x0000000a000f7c24 */ /* 0x000fc8000f8e020f */
[----:B0-----:R-:W-:-:S05]  /*09f0*/  IMAD.WIDE R2, R15, 0x4, R2 ;  /* 0x000000040f027825 */ /* 0x001fca00078e0202 */
[----:B------:R-:W-:Y:S01]  /*0a00*/  STG.E desc[UR8][R2.64], R22 ;  /* 0x0000001602007986 */ /* 0x000fe2000c101908 */
[----:B------:R-:W-:Y:S05]  /*0a10*/  EXIT ;  /* 0x000000000000794d */ /* 0x000fea0003800000 */
.L_x_5:
[----:B------:R-:W-:-:S00]  /*0a20*/  BRA `(.L_x_5) ;  /* 0xfffffffc00fc7947 */ /* 0x000fc0000383ffff */
[----:B------:R-:W-:-:S00]  /*0a30*/  NOP ;  /* 0x0000000000007918 */ /* 0x000fc00000000000 */
        /* <DEDUP_REMOVED lines=12> */
.L_x_6:


//--------------------- .nv.shared.reserved.0     --------------------------
	.section	.nv.shared.reserved.0,"aw",@nobits
	.weak		__nv_reservedSMEM_offset_0_alias
	.size		__nv_reservedSMEM_offset_0_alias, 0, 64
	.other		__nv_reservedSMEM_offset_0_alias,@"STO_CUDA_RESERVED_SHARED STV_DEFAULT"
__nv_reservedSMEM_offset_0_alias:
	.zero		0
	.zero		64


//--------------------- .nv.constant0._Z6matMulPfS_S_iii --------------------------
	.section	.nv.constant0._Z6matMulPfS_S_iii,"a",@progbits
	.sectionflags	@""
	.align	4
.nv.constant0._Z6matMulPfS_S_iii:
	.zero		932


//--------------------- SYMBOLS --------------------------

	.type		.nv.reservedSmem.offset0,@object
	.size		.nv.reservedSmem.offset0,0x4
